	.headerflags	@"EF_CUDA_TEXMODE_UNIFIED EF_CUDA_64BIT_ADDRESS EF_CUDA_ACCELERATORS EF_CUDA_SM90 EF_CUDA_VIRTUAL_SM(EF_CUDA_SM90)"
	.elftype	@"ET_EXEC"


//--------------------- .nv.info                  --------------------------
	.section	.nv.info,"",@"SHT_CUDA_INFO"
	.align	4


	//----- nvinfo : EIATTR_REGCOUNT
	.align		4
        /*0000*/ 	.byte	0x04, 0x2f
        /*0002*/ 	.short	(.L_1 - .L_0)
	.align		4
.L_0:
        /*0004*/ 	.word	index@(triton_poi_fused_cat_121)
        /*0008*/ 	.word	0x00000012


	//----- nvinfo : EIATTR_MIN_STACK_SIZE
	.align		4
.L_1:
        /*000c*/ 	.byte	0x04, 0x12
        /*000e*/ 	.short	(.L_3 - .L_2)
	.align		4
.L_2:
        /*0010*/ 	.word	index@(triton_poi_fused_cat_121)
        /*0014*/ 	.word	0x00000000


	//----- nvinfo : EIATTR_FRAME_SIZE
	.align		4
.L_3:
        /*0018*/ 	.byte	0x04, 0x11
        /*001a*/ 	.short	(.L_5 - .L_4)
	.align		4
.L_4:
        /*001c*/ 	.word	index@(triton_poi_fused_cat_121)
        /*0020*/ 	.word	0x00000000


	//----- nvinfo : EIATTR_MIN_STACK_SIZE
	.align		4
.L_5:
        /*0024*/ 	.byte	0x04, 0x12
        /*0026*/ 	.short	(.L_7 - .L_6)
	.align		4
.L_6:
        /*0028*/ 	.word	index@(triton_poi_fused_cat_121)
        /*002c*/ 	.word	0x00000000
.L_7:


//--------------------- .nv.info.triton_poi_fused_cat_121 --------------------------
	.section	.nv.info.triton_poi_fused_cat_121,"",@"SHT_CUDA_INFO"
	.sectionflags	@""
	.align	4


	//----- nvinfo : EIATTR_CUDA_API_VERSION
	.align		4
        /*0000*/ 	.byte	0x04, 0x37
        /*0002*/ 	.short	(.L_9 - .L_8)
.L_8:
        /*0004*/ 	.word	0x0000007c


	//----- nvinfo : EIATTR_KPARAM_INFO
	.align		4
.L_9:
        /*0008*/ 	.byte	0x04, 0x17
        /*000a*/ 	.short	(.L_11 - .L_10)
.L_10:
        /*000c*/ 	.word	0x00000000
        /*0010*/ 	.short	0x0004
        /*0012*/ 	.short	0x0020
        /*0014*/ 	.byte	0x00, 0xf0, 0x11, 0x00


	//----- nvinfo : EIATTR_KPARAM_INFO
	.align		4
.L_11:
        /*0018*/ 	.byte	0x04, 0x17
        /*001a*/ 	.short	(.L_13 - .L_12)
.L_12:
        /*001c*/ 	.word	0x00000000
        /*0020*/ 	.short	0x0003
        /*0022*/ 	.short	0x0018
        /*0024*/ 	.byte	0x00, 0xf4, 0x21, 0x00


	//----- nvinfo : EIATTR_KPARAM_INFO
	.align		4
.L_13:
        /*0028*/ 	.byte	0x04, 0x17
        /*002a*/ 	.short	(.L_15 - .L_14)
.L_14:
        /*002c*/ 	.word	0x00000000
        /*0030*/ 	.short	0x0002
        /*0032*/ 	.short	0x0010
        /*0034*/ 	.byte	0x00, 0xf4, 0x21, 0x00


	//----- nvinfo : EIATTR_KPARAM_INFO
	.align		4
.L_15:
        /*0038*/ 	.byte	0x04, 0x17
        /*003a*/ 	.short	(.L_17 - .L_16)
.L_16:
        /*003c*/ 	.word	0x00000000
        /*0040*/ 	.short	0x0001
        /*0042*/ 	.short	0x0008
        /*0044*/ 	.byte	0x00, 0xf4, 0x21, 0x00


	//----- nvinfo : EIATTR_KPARAM_INFO
	.align		4
.L_17:
        /*0048*/ 	.byte	0x04, 0x17
        /*004a*/ 	.short	(.L_19 - .L_18)
.L_18:
        /*004c*/ 	.word	0x00000000
        /*0050*/ 	.short	0x0000
        /*0052*/ 	.short	0x0000
        /*0054*/ 	.byte	0x00, 0xf4, 0x21, 0x00


	//----- nvinfo : EIATTR_SPARSE_MMA_MASK
	.align		4
.L_19:
        /*0058*/ 	.byte	0x03, 0x50
        /*005a*/ 	.short	0x0000


	//----- nvinfo : EIATTR_MAXREG_COUNT
	.align		4
        /*005c*/ 	.byte	0x03, 0x1b
        /*005e*/ 	.short	0x00ff


	//----- nvinfo : EIATTR_EXIT_INSTR_OFFSETS
	.align		4
        /*0060*/ 	.byte	0x04, 0x1c
        /*0062*/ 	.short	(.L_21 - .L_20)


	//   ....[0]....
.L_20:
        /*0064*/ 	.word	0x000001c0


	//   ....[1]....
        /*0068*/ 	.word	0x000001e0


	//----- nvinfo : EIATTR_REQNTID
	.align		4
.L_21:
        /*006c*/ 	.byte	0x04, 0x10
        /*006e*/ 	.short	(.L_23 - .L_22)
.L_22:
        /*0070*/ 	.word	0x00000080
        /*0074*/ 	.word	0x00000001
        /*0078*/ 	.word	0x00000001


	//----- nvinfo : EIATTR_CBANK_PARAM_SIZE
	.align		4
.L_23:
        /*007c*/ 	.byte	0x03, 0x19
        /*007e*/ 	.short	0x0024


	//----- nvinfo : EIATTR_PARAM_CBANK
	.align		4
        /*0080*/ 	.byte	0x04, 0x0a
        /*0082*/ 	.short	(.L_25 - .L_24)
	.align		4
.L_24:
        /*0084*/ 	.word	index@(.nv.constant0.triton_poi_fused_cat_121)
        /*0088*/ 	.short	0x0210
        /*008a*/ 	.short	0x0024


	//----- nvinfo : EIATTR_SW_WAR
	.align		4
.L_25:
        /*008c*/ 	.byte	0x04, 0x36
        /*008e*/ 	.short	(.L_27 - .L_26)
.L_26:
        /*0090*/ 	.word	0x00000008
.L_27:


//--------------------- .nv.callgraph             --------------------------
	.section	.nv.callgraph,"",@"SHT_CUDA_CALLGRAPH"
	.align	4
	.sectionentsize	8
	.align		4
        /*0000*/ 	.word	0x00000000
	.align		4
        /*0004*/ 	.word	0xffffffff
	.align		4
        /*0008*/ 	.word	0x00000000
	.align		4
        /*000c*/ 	.word	0xfffffffe
	.align		4
        /*0010*/ 	.word	0x00000000
	.align		4
        /*0014*/ 	.word	0xfffffffd
	.align		4
        /*0018*/ 	.word	0x00000000
	.align		4
        /*001c*/ 	.word	0xfffffffc


//--------------------- .text.triton_poi_fused_cat_121 --------------------------
	.section	.text.triton_poi_fused_cat_121,"ax",@progbits
	.align	128
        .global         triton_poi_fused_cat_121
        .type           triton_poi_fused_cat_121,@function
        .size           triton_poi_fused_cat_121,(.L_x_1 - triton_poi_fused_cat_121)
        .other          triton_poi_fused_cat_121,@"STO_CUDA_ENTRY STV_DEFAULT"
triton_poi_fused_cat_121:
.text.triton_poi_fused_cat_121:
[----:B------:R-:W0:Y:S01]  /*0000*/  LDC R1, c[0x0][0x28] ;  /* 0x00000a00ff017b82 */ /* 0x000e220000000800 */
[----:B------:R-:W1:Y:S07]  /*0010*/  S2R R0, SR_TID.X ;  /* 0x0000000000007919 */ /* 0x000e6e0000002100 */
[----:B------:R-:W2:Y:S01]  /*0020*/  LDC.64 R4, c[0x0][0x210] ;  /* 0x00008400ff047b82 */ /* 0x000ea20000000a00 */
[----:B------:R-:W-:Y:S01]  /*0030*/  CS2R R2, SRZ ;  /* 0x0000000000027805 */ /* 0x000fe2000001ff00 */
[----:B------:R-:W-:Y:S01]  /*0040*/  ULDC.64 UR4, c[0x0][0x208] ;  /* 0x0000820000047ab9 */ /* 0x000fe20000000a00 */
[----:B------:R-:W3:Y:S05]  /*0050*/  S2R R13, SR_CTAID.X ;  /* 0x00000000000d7919 */ /* 0x000eea0000002500 */
[----:B------:R-:W4:Y:S08]  /*0060*/  LDC.64 R6, c[0x0][0x218] ;  /* 0x00008600ff067b82 */ /* 0x000f300000000a00 */
[----:B------:R-:W5:Y:S08]  /*0070*/  LDC.64 R8, c[0x0][0x220] ;  /* 0x00008800ff087b82 */ /* 0x000f700000000a00 */
[----:B------:R-:W4:Y:S01]  /*0080*/  LDC.64 R10, c[0x0][0x228] ;  /* 0x00008a00ff0a7b82 */ /* 0x000f220000000a00 */
[----:B-1----:R-:W-:-:S05]  /*0090*/  IMAD.SHL.U32 R0, R0, 0x2, RZ ;  /* 0x0000000200007824 */ /* 0x002fca00078e00ff */
[----:B------:R-:W-:-:S04]  /*00a0*/  LOP3.LUT R0, R0, 0xfe, RZ, 0xc0, !PT ;  /* 0x000000fe00007812 */ /* 0x000fc800078ec0ff */
[----:B---3--:R-:W-:-:S04]  /*00b0*/  LEA R13, R13, R0, 0x8 ;  /* 0x000000000d0d7211 */ /* 0x008fc800078e40ff */
[C---:B------:R-:W-:Y:S01]  /*00c0*/  ISETP.GE.AND P0, PT, R13.reuse, 0x200, PT ;  /* 0x000002000d00780c */ /* 0x040fe20003f06270 */
[----:B--2---:R-:W-:-:S12]  /*00d0*/  IMAD.WIDE R4, R13, 0x4, R4 ;  /* 0x000000040d047825 */ /* 0x004fd800078e0204 */
[----:B------:R4:W2:Y:S01]  /*00e0*/  @!P0 LDG.E.64 R2, desc[UR4][R4.64] ;  /* 0x0000000404028981 */ /* 0x0008a2000c1e1b00 */
[----:B------:R-:W-:-:S04]  /*00f0*/  SHF.R.S32.HI R0, RZ, 0x1f, R13 ;  /* 0x0000001fff007819 */ /* 0x000fc8000001140d */
[----:B------:R-:W-:-:S04]  /*0100*/  LEA.HI R0, R0, R13, RZ, 0x7 ;  /* 0x0000000d00007211 */ /* 0x000fc800078f38ff */
[----:B------:R-:W-:Y:S02]  /*0110*/  LOP3.LUT R12, R0, 0xffffff80, RZ, 0xc0, !PT ;  /* 0xffffff80000c7812 */ /* 0x000fe400078ec0ff */
[----:B------:R-:W-:-:S03]  /*0120*/  SHF.R.S32.HI R0, RZ, 0x7, R0 ;  /* 0x00000007ff007819 */ /* 0x000fc60000011400 */
[----:B------:R-:W-:-:S04]  /*0130*/  IMAD.IADD R13, R13, 0x1, -R12 ;  /* 0x000000010d0d7824 */ /* 0x000fc800078e0a0c */
[----:B------:R-:W-:-:S04]  /*0140*/  IMAD R13, R0, 0x1400, R13 ;  /* 0x00001400000d7824 */ /* 0x000fc800078e020d */
[----:B----4-:R-:W-:Y:S01]  /*0150*/  IMAD.WIDE R4, R13, 0x4, R6 ;  /* 0x000000040d047825 */ /* 0x010fe200078e0206 */
[----:B------:R-:W-:-:S05]  /*0160*/  IADD3 R15, R12, R13, RZ ;  /* 0x0000000d0c0f7210 */ /* 0x000fca0007ffe0ff */
[----:B-----5:R-:W-:-:S04]  /*0170*/  IMAD.WIDE R6, R15, 0x4, R8 ;  /* 0x000000040f067825 */ /* 0x020fc800078e0208 */
[----:B------:R-:W-:-:S04]  /*0180*/  IMAD.IADD R9, R12, 0x1, R15 ;  /* 0x000000010c097824 */ /* 0x000fc800078e020f */
[----:B0-----:R-:W-:Y:S01]  /*0190*/  IMAD.WIDE R8, R9, 0x4, R10 ;  /* 0x0000000409087825 */ /* 0x001fe200078e020a */
[----:B--2---:R0:W-:Y:S04]  /*01a0*/  @!P0 STG.E.64 desc[UR4][R4.64], R2 ;  /* 0x0000000204008986 */ /* 0x0041e8000c101b04 */
[----:B------:R0:W-:Y:S02]  /*01b0*/  @!P0 STG.E.64 desc[UR4][R6.64], R2 ;  /* 0x0000000206008986 */ /* 0x0001e4000c101b04 */
[----:B0-----:R-:W-:Y:S05]  /*01c0*/  @P0 EXIT ;  /* 0x000000000000094d */ /* 0x001fea0003800000 */
[----:B------:R-:W-:Y:S01]  /*01d0*/  STG.E.64 desc[UR4][R8.64], R2 ;  /* 0x0000000208007986 */ /* 0x000fe2000c101b04 */
[----:B------:R-:W-:Y:S05]  /*01e0*/  EXIT ;  /* 0x000000000000794d */ /* 0x000fea0003800000 */
.L_x_0:
[----:B------:R-:W-:-:S00]  /*01f0*/  BRA `(.L_x_0) ;  /* 0xfffffffc00fc7947 */ /* 0x000fc0000383ffff */
[----:B------:R-:W-:-:S00]  /*0200*/  NOP ;  /* 0x0000000000007918 */ /* 0x000fc00000000000 */
[----:B------:R-:W-:-:S00]  /*0210*/  NOP ;  /* 0x0000000000007918 */ /* 0x000fc00000000000 */
[----:B------:R-:W-:-:S00]  /*0220*/  NOP ;  /* 0x0000000000007918 */ /* 0x000fc00000000000 */
[----:B------:R-:W-:-:S00]  /*0230*/  NOP ;  /* 0x0000000000007918 */ /* 0x000fc00000000000 */
[----:B------:R-:W-:-:S00]  /*0240*/  NOP ;  /* 0x0000000000007918 */ /* 0x000fc00000000000 */
[----:B------:R-:W-:-:S00]  /*0250*/  NOP ;  /* 0x0000000000007918 */ /* 0x000fc00000000000 */
[----:B------:R-:W-:-:S00]  /*0260*/  NOP ;  /* 0x0000000000007918 */ /* 0x000fc00000000000 */
[----:B------:R-:W-:-:S00]  /*0270*/  NOP ;  /* 0x0000000000007918 */ /* 0x000fc00000000000 */
.L_x_1:


//--------------------- .nv.constant0.triton_poi_fused_cat_121 --------------------------
	.section	.nv.constant0.triton_poi_fused_cat_121,"a",@progbits
	.sectionflags	@""
	.align	4
.nv.constant0.triton_poi_fused_cat_121:
	.zero		564
